//
// Generated by NVIDIA NVVM Compiler
//
// Compiler Build ID: CL-36424714
// Cuda compilation tools, release 13.0, V13.0.88
// Based on NVVM 20.0.0
//

.version 9.0
.target sm_100
.address_size 64

	// .globl	_Z14blockReductionIi5AddOpEvPT_S2_iT0_S1_
.extern .shared .align 16 .b8 subArray[];

.visible .entry _Z14blockReductionIi5AddOpEvPT_S2_iT0_S1_(
	.param .u64 .ptr .align 1 _Z14blockReductionIi5AddOpEvPT_S2_iT0_S1__param_0,
	.param .u64 .ptr .align 1 _Z14blockReductionIi5AddOpEvPT_S2_iT0_S1__param_1,
	.param .u32 _Z14blockReductionIi5AddOpEvPT_S2_iT0_S1__param_2,
	.param .align 1 .b8 _Z14blockReductionIi5AddOpEvPT_S2_iT0_S1__param_3[1],
	.param .u32 _Z14blockReductionIi5AddOpEvPT_S2_iT0_S1__param_4
)
{
	.reg .pred 	%p<7>;
	.reg .b32 	%r<30>;
	.reg .b64 	%rd<11>;

	ld.param.u64 	%rd3, [_Z14blockReductionIi5AddOpEvPT_S2_iT0_S1__param_0];
	ld.param.u64 	%rd2, [_Z14blockReductionIi5AddOpEvPT_S2_iT0_S1__param_1];
	ld.param.u32 	%r13, [_Z14blockReductionIi5AddOpEvPT_S2_iT0_S1__param_2];
	ld.param.u32 	%r28, [_Z14blockReductionIi5AddOpEvPT_S2_iT0_S1__param_4];
	cvta.to.global.u64 	%rd1, %rd3;
	mov.u32 	%r1, %tid.x;
	mov.u32 	%r2, %ctaid.x;
	mov.u32 	%r29, %ntid.x;
	mul.lo.s32 	%r15, %r29, %r2;
	shl.b32 	%r16, %r15, 1;
	add.s32 	%r4, %r16, %r1;
	setp.ge.s32 	%p1, %r4, %r13;
	@%p1 bra 	$L__BB0_2;
	mul.wide.s32 	%rd4, %r4, 4;
	add.s64 	%rd5, %rd1, %rd4;
	ld.global.u32 	%r17, [%rd5];
	add.s32 	%r28, %r17, %r28;
$L__BB0_2:
	add.s32 	%r7, %r4, %r29;
	setp.ge.u32 	%p2, %r7, %r13;
	@%p2 bra 	$L__BB0_4;
	mul.wide.u32 	%rd6, %r7, 4;
	add.s64 	%rd7, %rd1, %rd6;
	ld.global.u32 	%r18, [%rd7];
	add.s32 	%r28, %r18, %r28;
$L__BB0_4:
	shl.b32 	%r19, %r1, 2;
	mov.u32 	%r20, subArray;
	add.s32 	%r10, %r20, %r19;
	st.shared.u32 	[%r10], %r28;
	bar.sync 	0;
	setp.lt.u32 	%p3, %r29, 2;
	@%p3 bra 	$L__BB0_8;
$L__BB0_5:
	shr.u32 	%r12, %r29, 1;
	setp.ge.u32 	%p4, %r1, %r12;
	@%p4 bra 	$L__BB0_7;
	ld.shared.u32 	%r21, [%r10];
	shl.b32 	%r22, %r12, 2;
	add.s32 	%r23, %r10, %r22;
	ld.shared.u32 	%r24, [%r23];
	add.s32 	%r25, %r24, %r21;
	st.shared.u32 	[%r10], %r25;
$L__BB0_7:
	bar.sync 	0;
	setp.gt.u32 	%p5, %r29, 3;
	mov.u32 	%r29, %r12;
	@%p5 bra 	$L__BB0_5;
$L__BB0_8:
	setp.ne.s32 	%p6, %r1, 0;
	@%p6 bra 	$L__BB0_10;
	ld.shared.u32 	%r26, [subArray];
	cvta.to.global.u64 	%rd8, %rd2;
	mul.wide.u32 	%rd9, %r2, 4;
	add.s64 	%rd10, %rd8, %rd9;
	st.global.u32 	[%rd10], %r26;
$L__BB0_10:
	ret;

}
	// .globl	_Z14blockReductionIi5MaxOpEvPT_S2_iT0_S1_
.visible .entry _Z14blockReductionIi5MaxOpEvPT_S2_iT0_S1_(
	.param .u64 .ptr .align 1 _Z14blockReductionIi5MaxOpEvPT_S2_iT0_S1__param_0,
	.param .u64 .ptr .align 1 _Z14blockReductionIi5MaxOpEvPT_S2_iT0_S1__param_1,
	.param .u32 _Z14blockReductionIi5MaxOpEvPT_S2_iT0_S1__param_2,
	.param .align 1 .b8 _Z14blockReductionIi5MaxOpEvPT_S2_iT0_S1__param_3[1],
	.param .u32 _Z14blockReductionIi5MaxOpEvPT_S2_iT0_S1__param_4
)
{
	.reg .pred 	%p<7>;
	.reg .b32 	%r<30>;
	.reg .b64 	%rd<11>;

	ld.param.u64 	%rd3, [_Z14blockReductionIi5MaxOpEvPT_S2_iT0_S1__param_0];
	ld.param.u64 	%rd2, [_Z14blockReductionIi5MaxOpEvPT_S2_iT0_S1__param_1];
	ld.param.u32 	%r13, [_Z14blockReductionIi5MaxOpEvPT_S2_iT0_S1__param_2];
	ld.param.u32 	%r28, [_Z14blockReductionIi5MaxOpEvPT_S2_iT0_S1__param_4];
	cvta.to.global.u64 	%rd1, %rd3;
	mov.u32 	%r1, %tid.x;
	mov.u32 	%r2, %ctaid.x;
	mov.u32 	%r29, %ntid.x;
	mul.lo.s32 	%r15, %r29, %r2;
	shl.b32 	%r16, %r15, 1;
	add.s32 	%r4, %r16, %r1;
	setp.ge.s32 	%p1, %r4, %r13;
	@%p1 bra 	$L__BB1_2;
	mul.wide.s32 	%rd4, %r4, 4;
	add.s64 	%rd5, %rd1, %rd4;
	ld.global.u32 	%r17, [%rd5];
	max.s32 	%r28, %r28, %r17;
$L__BB1_2:
	add.s32 	%r7, %r4, %r29;
	setp.ge.u32 	%p2, %r7, %r13;
	@%p2 bra 	$L__BB1_4;
	mul.wide.u32 	%rd6, %r7, 4;
	add.s64 	%rd7, %rd1, %rd6;
	ld.global.u32 	%r18, [%rd7];
	max.s32 	%r28, %r28, %r18;
$L__BB1_4:
	shl.b32 	%r19, %r1, 2;
	mov.u32 	%r20, subArray;
	add.s32 	%r10, %r20, %r19;
	st.shared.u32 	[%r10], %r28;
	bar.sync 	0;
	setp.lt.u32 	%p3, %r29, 2;
	@%p3 bra 	$L__BB1_8;
$L__BB1_5:
	shr.u32 	%r12, %r29, 1;
	setp.ge.u32 	%p4, %r1, %r12;
	@%p4 bra 	$L__BB1_7;
	ld.shared.u32 	%r21, [%r10];
	shl.b32 	%r22, %r12, 2;
	add.s32 	%r23, %r10, %r22;
	ld.shared.u32 	%r24, [%r23];
	max.s32 	%r25, %r21, %r24;
	st.shared.u32 	[%r10], %r25;
$L__BB1_7:
	bar.sync 	0;
	setp.gt.u32 	%p5, %r29, 3;
	mov.u32 	%r29, %r12;
	@%p5 bra 	$L__BB1_5;
$L__BB1_8:
	setp.ne.s32 	%p6, %r1, 0;
	@%p6 bra 	$L__BB1_10;
	ld.shared.u32 	%r26, [subArray];
	cvta.to.global.u64 	%rd8, %rd2;
	mul.wide.u32 	%rd9, %r2, 4;
	add.s64 	%rd10, %rd8, %rd9;
	st.global.u32 	[%rd10], %r26;
$L__BB1_10:
	ret;

}
	// .globl	_Z14blockReductionIi5MinOpEvPT_S2_iT0_S1_
.visible .entry _Z14blockReductionIi5MinOpEvPT_S2_iT0_S1_(
	.param .u64 .ptr .align 1 _Z14blockReductionIi5MinOpEvPT_S2_iT0_S1__param_0,
	.param .u64 .ptr .align 1 _Z14blockReductionIi5MinOpEvPT_S2_iT0_S1__param_1,
	.param .u32 _Z14blockReductionIi5MinOpEvPT_S2_iT0_S1__param_2,
	.param .align 1 .b8 _Z14blockReductionIi5MinOpEvPT_S2_iT0_S1__param_3[1],
	.param .u32 _Z14blockReductionIi5MinOpEvPT_S2_iT0_S1__param_4
)
{
	.reg .pred 	%p<7>;
	.reg .b32 	%r<30>;
	.reg .b64 	%rd<11>;

	ld.param.u64 	%rd3, [_Z14blockReductionIi5MinOpEvPT_S2_iT0_S1__param_0];
	ld.param.u64 	%rd2, [_Z14blockReductionIi5MinOpEvPT_S2_iT0_S1__param_1];
	ld.param.u32 	%r13, [_Z14blockReductionIi5MinOpEvPT_S2_iT0_S1__param_2];
	ld.param.u32 	%r28, [_Z14blockReductionIi5MinOpEvPT_S2_iT0_S1__param_4];
	cvta.to.global.u64 	%rd1, %rd3;
	mov.u32 	%r1, %tid.x;
	mov.u32 	%r2, %ctaid.x;
	mov.u32 	%r29, %ntid.x;
	mul.lo.s32 	%r15, %r29, %r2;
	shl.b32 	%r16, %r15, 1;
	add.s32 	%r4, %r16, %r1;
	setp.ge.s32 	%p1, %r4, %r13;
	@%p1 bra 	$L__BB2_2;
	mul.wide.s32 	%rd4, %r4, 4;
	add.s64 	%rd5, %rd1, %rd4;
	ld.global.u32 	%r17, [%rd5];
	min.s32 	%r28, %r28, %r17;
$L__BB2_2:
	add.s32 	%r7, %r4, %r29;
	setp.ge.u32 	%p2, %r7, %r13;
	@%p2 bra 	$L__BB2_4;
	mul.wide.u32 	%rd6, %r7, 4;
	add.s64 	%rd7, %rd1, %rd6;
	ld.global.u32 	%r18, [%rd7];
	min.s32 	%r28, %r28, %r18;
$L__BB2_4:
	shl.b32 	%r19, %r1, 2;
	mov.u32 	%r20, subArray;
	add.s32 	%r10, %r20, %r19;
	st.shared.u32 	[%r10], %r28;
	bar.sync 	0;
	setp.lt.u32 	%p3, %r29, 2;
	@%p3 bra 	$L__BB2_8;
$L__BB2_5:
	shr.u32 	%r12, %r29, 1;
	setp.ge.u32 	%p4, %r1, %r12;
	@%p4 bra 	$L__BB2_7;
	ld.shared.u32 	%r21, [%r10];
	shl.b32 	%r22, %r12, 2;
	add.s32 	%r23, %r10, %r22;
	ld.shared.u32 	%r24, [%r23];
	min.s32 	%r25, %r21, %r24;
	st.shared.u32 	[%r10], %r25;
$L__BB2_7:
	bar.sync 	0;
	setp.gt.u32 	%p5, %r29, 3;
	mov.u32 	%r29, %r12;
	@%p5 bra 	$L__BB2_5;
$L__BB2_8:
	setp.ne.s32 	%p6, %r1, 0;
	@%p6 bra 	$L__BB2_10;
	ld.shared.u32 	%r26, [subArray];
	cvta.to.global.u64 	%rd8, %rd2;
	mul.wide.u32 	%rd9, %r2, 4;
	add.s64 	%rd10, %rd8, %rd9;
	st.global.u32 	[%rd10], %r26;
$L__BB2_10:
	ret;

}


// ===== COMPILED SASS (sm_100) =====

	.target	sm_100

	.elftype	@"ET_EXEC"


//--------------------- .note.nv.tkinfo           --------------------------
	.section	.note.nv.tkinfo,"",@"SHT_NOTE"
	.sectionflags	@"SHF_NOTE_NV_TKINFO"
	.tkinfo
        /*0018*/ 	.word	0x00000002
        /*0030*/ 	.string	""
        /*0030*/ 	.string	"ptxas"
        /*0030*/ 	.string	"Cuda compilation tools, release 13.0, V13.0.88"
        /*0030*/ 	.string	"Build cuda_13.0.r13.0/compiler.36424714_0"
        /*0030*/ 	.string	"-arch sm_100 -m 64 "



//--------------------- .note.nv.cuinfo           --------------------------
	.section	.note.nv.cuinfo,"",@"SHT_NOTE"
	.sectionflags	@"SHF_NOTE_NV_CUINFO"
        /*0018*/ 	.short	0x0002
        /*001a*/ 	.short	0x0064
        /*001c*/ 	.short	0x0082
	.zero		2


//--------------------- .nv.info                  --------------------------
	.section	.nv.info,"",@"SHT_CUDA_INFO"
	.align	4


	//----- nvinfo : EIATTR_REGCOUNT
	.align		4
        /*0000*/ 	.byte	0x04, 0x2f
        /*0002*/ 	.short	(.L_1 - .L_0)
	.align		4
.L_0:
        /*0004*/ 	.word	index@(_Z14blockReductionIi5AddOpEvPT_S2_iT0_S1_)
        /*0008*/ 	.word	0x00000010


	//----- nvinfo : EIATTR_FRAME_SIZE
	.align		4
.L_1:
        /*000c*/ 	.byte	0x04, 0x11
        /*000e*/ 	.short	(.L_3 - .L_2)
	.align		4
.L_2:
        /*0010*/ 	.word	index@(_Z14blockReductionIi5AddOpEvPT_S2_iT0_S1_)
        /*0014*/ 	.word	0x00000000


	//----- nvinfo : EIATTR_REGCOUNT
	.align		4
.L_3:
        /*0018*/ 	.byte	0x04, 0x2f
        /*001a*/ 	.short	(.L_5 - .L_4)
	.align		4
.L_4:
        /*001c*/ 	.word	index@(_Z14blockReductionIi5MaxOpEvPT_S2_iT0_S1_)
        /*0020*/ 	.word	0x00000010


	//----- nvinfo : EIATTR_FRAME_SIZE
	.align		4
.L_5:
        /*0024*/ 	.byte	0x04, 0x11
        /*0026*/ 	.short	(.L_7 - .L_6)
	.align		4
.L_6:
        /*0028*/ 	.word	index@(_Z14blockReductionIi5MaxOpEvPT_S2_iT0_S1_)
        /*002c*/ 	.word	0x00000000


	//----- nvinfo : EIATTR_REGCOUNT
	.align		4
.L_7:
        /*0030*/ 	.byte	0x04, 0x2f
        /*0032*/ 	.short	(.L_9 - .L_8)
	.align		4
.L_8:
        /*0034*/ 	.word	index@(_Z14blockReductionIi5MinOpEvPT_S2_iT0_S1_)
        /*0038*/ 	.word	0x00000010


	//----- nvinfo : EIATTR_FRAME_SIZE
	.align		4
.L_9:
        /*003c*/ 	.byte	0x04, 0x11
        /*003e*/ 	.short	(.L_11 - .L_10)
	.align		4
.L_10:
        /*0040*/ 	.word	index@(_Z14blockReductionIi5MinOpEvPT_S2_iT0_S1_)
        /*0044*/ 	.word	0x00000000


	//----- nvinfo : EIATTR_MIN_STACK_SIZE
	.align		4
.L_11:
        /*0048*/ 	.byte	0x04, 0x12
        /*004a*/ 	.short	(.L_13 - .L_12)
	.align		4
.L_12:
        /*004c*/ 	.word	index@(_Z14blockReductionIi5MinOpEvPT_S2_iT0_S1_)
        /*0050*/ 	.word	0x00000000


	//----- nvinfo : EIATTR_MIN_STACK_SIZE
	.align		4
.L_13:
        /*0054*/ 	.byte	0x04, 0x12
        /*0056*/ 	.short	(.L_15 - .L_14)
	.align		4
.L_14:
        /*0058*/ 	.word	index@(_Z14blockReductionIi5MaxOpEvPT_S2_iT0_S1_)
        /*005c*/ 	.word	0x00000000


	//----- nvinfo : EIATTR_MIN_STACK_SIZE
	.align		4
.L_15:
        /*0060*/ 	.byte	0x04, 0x12
        /*0062*/ 	.short	(.L_17 - .L_16)
	.align		4
.L_16:
        /*0064*/ 	.word	index@(_Z14blockReductionIi5AddOpEvPT_S2_iT0_S1_)
        /*0068*/ 	.word	0x00000000
.L_17:


//--------------------- .nv.compat                --------------------------
	.section	.nv.compat,"",@"SHT_CUDA_COMPAT_INFO"
	.align	4
        /*0000*/ 	.byte	0x02, 0x09, 0x00, 0x00, 0x02, 0x02, 0x01, 0x00, 0x02, 0x05, 0x05, 0x00, 0x03, 0x07, 0x01, 0x01
        /*0010*/ 	.byte	0x02, 0x03, 0x00, 0x00, 0x02, 0x06, 0x01, 0x00, 0x04, 0x0b, 0x08, 0x00, 0x09, 0x00, 0x00, 0x00
        /*0020*/ 	.byte	0x00, 0x00, 0x00, 0x00


//--------------------- .nv.info._Z14blockReductionIi5MinOpEvPT_S2_iT0_S1_ --------------------------
	.section	.nv.info._Z14blockReductionIi5MinOpEvPT_S2_iT0_S1_,"",@"SHT_CUDA_INFO"
	.sectionflags	@""
	.align	4


	//----- nvinfo : EIATTR_CUDA_API_VERSION
	.align		4
        /*0000*/ 	.byte	0x04, 0x37
        /*0002*/ 	.short	(.L_19 - .L_18)
.L_18:
        /*0004*/ 	.word	0x00000082


	//----- nvinfo : EIATTR_KPARAM_INFO
	.align		4
.L_19:
        /*0008*/ 	.byte	0x04, 0x17
        /*000a*/ 	.short	(.L_21 - .L_20)
.L_20:
        /*000c*/ 	.word	0x00000000
        /*0010*/ 	.short	0x0004
        /*0012*/ 	.short	0x0018
        /*0014*/ 	.byte	0x00, 0xf0, 0x11, 0x00


	//----- nvinfo : EIATTR_KPARAM_INFO
	.align		4
.L_21:
        /*0018*/ 	.byte	0x04, 0x17
        /*001a*/ 	.short	(.L_23 - .L_22)
.L_22:
        /*001c*/ 	.word	0x00000000
        /*0020*/ 	.short	0x0003
        /*0022*/ 	.short	0x0014
        /*0024*/ 	.byte	0x00, 0xf0, 0x05, 0x00


	//----- nvinfo : EIATTR_KPARAM_INFO
	.align		4
.L_23:
        /*0028*/ 	.byte	0x04, 0x17
        /*002a*/ 	.short	(.L_25 - .L_24)
.L_24:
        /*002c*/ 	.word	0x00000000
        /*0030*/ 	.short	0x0002
        /*0032*/ 	.short	0x0010
        /*0034*/ 	.byte	0x00, 0xf0, 0x11, 0x00


	//----- nvinfo : EIATTR_KPARAM_INFO
	.align		4
.L_25:
        /*0038*/ 	.byte	0x04, 0x17
        /*003a*/ 	.short	(.L_27 - .L_26)
.L_26:
        /*003c*/ 	.word	0x00000000
        /*0040*/ 	.short	0x0001
        /*0042*/ 	.short	0x0008
        /*0044*/ 	.byte	0x00, 0xf5, 0x21, 0x00


	//----- nvinfo : EIATTR_KPARAM_INFO
	.align		4
.L_27:
        /*0048*/ 	.byte	0x04, 0x17
        /*004a*/ 	.short	(.L_29 - .L_28)
.L_28:
        /*004c*/ 	.word	0x00000000
        /*0050*/ 	.short	0x0000
        /*0052*/ 	.short	0x0000
        /*0054*/ 	.byte	0x00, 0xf5, 0x21, 0x00


	//----- nvinfo : EIATTR_SPARSE_MMA_MASK
	.align		4
.L_29:
        /*0058*/ 	.byte	0x03, 0x50
        /*005a*/ 	.short	0x0000


	//----- nvinfo : EIATTR_MAXREG_COUNT
	.align		4
        /*005c*/ 	.byte	0x03, 0x1b
        /*005e*/ 	.short	0x00ff


	//----- nvinfo : EIATTR_NUM_BARRIERS
	.align		4
        /*0060*/ 	.byte	0x02, 0x4c
        /*0062*/ 	.byte	0x01
	.zero		1


	//----- nvinfo : EIATTR_MERCURY_ISA_VERSION
	.align		4
        /*0064*/ 	.byte	0x03, 0x5f
        /*0066*/ 	.short	0x0101


	//----- nvinfo : EIATTR_VRC_CTA_INIT_COUNT
	.align		4
        /*0068*/ 	.byte	0x02, 0x4a
	.zero		1
	.zero		1


	//----- nvinfo : EIATTR_EXIT_INSTR_OFFSETS
	.align		4
        /*006c*/ 	.byte	0x04, 0x1c
        /*006e*/ 	.short	(.L_31 - .L_30)


	//   ....[0]....
.L_30:
        /*0070*/ 	.word	0x000002b0


	//   ....[1]....
        /*0074*/ 	.word	0x00000330


	//----- nvinfo : EIATTR_CBANK_PARAM_SIZE
	.align		4
.L_31:
        /*0078*/ 	.byte	0x03, 0x19
        /*007a*/ 	.short	0x001c


	//----- nvinfo : EIATTR_PARAM_CBANK
	.align		4
        /*007c*/ 	.byte	0x04, 0x0a
        /*007e*/ 	.short	(.L_33 - .L_32)
	.align		4
.L_32:
        /*0080*/ 	.word	index@(.nv.constant0._Z14blockReductionIi5MinOpEvPT_S2_iT0_S1_)
        /*0084*/ 	.short	0x0380
        /*0086*/ 	.short	0x001c


	//----- nvinfo : EIATTR_SW_WAR
	.align		4
.L_33:
        /*0088*/ 	.byte	0x04, 0x36
        /*008a*/ 	.short	(.L_35 - .L_34)
.L_34:
        /*008c*/ 	.word	0x00000008
.L_35:


//--------------------- .nv.info._Z14blockReductionIi5MaxOpEvPT_S2_iT0_S1_ --------------------------
	.section	.nv.info._Z14blockReductionIi5MaxOpEvPT_S2_iT0_S1_,"",@"SHT_CUDA_INFO"
	.sectionflags	@""
	.align	4


	//----- nvinfo : EIATTR_CUDA_API_VERSION
	.align		4
        /*0000*/ 	.byte	0x04, 0x37
        /*0002*/ 	.short	(.L_37 - .L_36)
.L_36:
        /*0004*/ 	.word	0x00000082


	//----- nvinfo : EIATTR_KPARAM_INFO
	.align		4
.L_37:
        /*0008*/ 	.byte	0x04, 0x17
        /*000a*/ 	.short	(.L_39 - .L_38)
.L_38:
        /*000c*/ 	.word	0x00000000
        /*0010*/ 	.short	0x0004
        /*0012*/ 	.short	0x0018
        /*0014*/ 	.byte	0x00, 0xf0, 0x11, 0x00


	//----- nvinfo : EIATTR_KPARAM_INFO
	.align		4
.L_39:
        /*0018*/ 	.byte	0x04, 0x17
        /*001a*/ 	.short	(.L_41 - .L_40)
.L_40:
        /*001c*/ 	.word	0x00000000
        /*0020*/ 	.short	0x0003
        /*0022*/ 	.short	0x0014
        /*0024*/ 	.byte	0x00, 0xf0, 0x05, 0x00


	//----- nvinfo : EIATTR_KPARAM_INFO
	.align		4
.L_41:
        /*0028*/ 	.byte	0x04, 0x17
        /*002a*/ 	.short	(.L_43 - .L_42)
.L_42:
        /*002c*/ 	.word	0x00000000
        /*0030*/ 	.short	0x0002
        /*0032*/ 	.short	0x0010
        /*0034*/ 	.byte	0x00, 0xf0, 0x11, 0x00


	//----- nvinfo : EIATTR_KPARAM_INFO
	.align		4
.L_43:
        /*0038*/ 	.byte	0x04, 0x17
        /*003a*/ 	.short	(.L_45 - .L_44)
.L_44:
        /*003c*/ 	.word	0x00000000
        /*0040*/ 	.short	0x0001
        /*0042*/ 	.short	0x0008
        /*0044*/ 	.byte	0x00, 0xf5, 0x21, 0x00


	//----- nvinfo : EIATTR_KPARAM_INFO
	.align		4
.L_45:
        /*0048*/ 	.byte	0x04, 0x17
        /*004a*/ 	.short	(.L_47 - .L_46)
.L_46:
        /*004c*/ 	.word	0x00000000
        /*0050*/ 	.short	0x0000
        /*0052*/ 	.short	0x0000
        /*0054*/ 	.byte	0x00, 0xf5, 0x21, 0x00


	//----- nvinfo : EIATTR_SPARSE_MMA_MASK
	.align		4
.L_47:
        /*0058*/ 	.byte	0x03, 0x50
        /*005a*/ 	.short	0x0000


	//----- nvinfo : EIATTR_MAXREG_COUNT
	.align		4
        /*005c*/ 	.byte	0x03, 0x1b
        /*005e*/ 	.short	0x00ff


	//----- nvinfo : EIATTR_NUM_BARRIERS
	.align		4
        /*0060*/ 	.byte	0x02, 0x4c
        /*0062*/ 	.byte	0x01
	.zero		1


	//----- nvinfo : EIATTR_MERCURY_ISA_VERSION
	.align		4
        /*0064*/ 	.byte	0x03, 0x5f
        /*0066*/ 	.short	0x0101


	//----- nvinfo : EIATTR_VRC_CTA_INIT_COUNT
	.align		4
        /*0068*/ 	.byte	0x02, 0x4a
	.zero		1
	.zero		1


	//----- nvinfo : EIATTR_EXIT_INSTR_OFFSETS
	.align		4
        /*006c*/ 	.byte	0x04, 0x1c
        /*006e*/ 	.short	(.L_49 - .L_48)


	//   ....[0]....
.L_48:
        /*0070*/ 	.word	0x000002b0


	//   ....[1]....
        /*0074*/ 	.word	0x00000330


	//----- nvinfo : EIATTR_CBANK_PARAM_SIZE
	.align		4
.L_49:
        /*0078*/ 	.byte	0x03, 0x19
        /*007a*/ 	.short	0x001c


	//----- nvinfo : EIATTR_PARAM_CBANK
	.align		4
        /*007c*/ 	.byte	0x04, 0x0a
        /*007e*/ 	.short	(.L_51 - .L_50)
	.align		4
.L_50:
        /*0080*/ 	.word	index@(.nv.constant0._Z14blockReductionIi5MaxOpEvPT_S2_iT0_S1_)
        /*0084*/ 	.short	0x0380
        /*0086*/ 	.short	0x001c


	//----- nvinfo : EIATTR_SW_WAR
	.align		4
.L_51:
        /*0088*/ 	.byte	0x04, 0x36
        /*008a*/ 	.short	(.L_53 - .L_52)
.L_52:
        /*008c*/ 	.word	0x00000008
.L_53:


//--------------------- .nv.info._Z14blockReductionIi5AddOpEvPT_S2_iT0_S1_ --------------------------
	.section	.nv.info._Z14blockReductionIi5AddOpEvPT_S2_iT0_S1_,"",@"SHT_CUDA_INFO"
	.sectionflags	@""
	.align	4


	//----- nvinfo : EIATTR_CUDA_API_VERSION
	.align		4
        /*0000*/ 	.byte	0x04, 0x37
        /*0002*/ 	.short	(.L_55 - .L_54)
.L_54:
        /*0004*/ 	.word	0x00000082


	//----- nvinfo : EIATTR_KPARAM_INFO
	.align		4
.L_55:
        /*0008*/ 	.byte	0x04, 0x17
        /*000a*/ 	.short	(.L_57 - .L_56)
.L_56:
        /*000c*/ 	.word	0x00000000
        /*0010*/ 	.short	0x0004
        /*0012*/ 	.short	0x0018
        /*0014*/ 	.byte	0x00, 0xf0, 0x11, 0x00


	//----- nvinfo : EIATTR_KPARAM_INFO
	.align		4
.L_57:
        /*0018*/ 	.byte	0x04, 0x17
        /*001a*/ 	.short	(.L_59 - .L_58)
.L_58:
        /*001c*/ 	.word	0x00000000
        /*0020*/ 	.short	0x0003
        /*0022*/ 	.short	0x0014
        /*0024*/ 	.byte	0x00, 0xf0, 0x05, 0x00


	//----- nvinfo : EIATTR_KPARAM_INFO
	.align		4
.L_59:
        /*0028*/ 	.byte	0x04, 0x17
        /*002a*/ 	.short	(.L_61 - .L_60)
.L_60:
        /*002c*/ 	.word	0x00000000
        /*0030*/ 	.short	0x0002
        /*0032*/ 	.short	0x0010
        /*0034*/ 	.byte	0x00, 0xf0, 0x11, 0x00


	//----- nvinfo : EIATTR_KPARAM_INFO
	.align		4
.L_61:
        /*0038*/ 	.byte	0x04, 0x17
        /*003a*/ 	.short	(.L_63 - .L_62)
.L_62:
        /*003c*/ 	.word	0x00000000
        /*0040*/ 	.short	0x0001
        /*0042*/ 	.short	0x0008
        /*0044*/ 	.byte	0x00, 0xf5, 0x21, 0x00


	//----- nvinfo : EIATTR_KPARAM_INFO
	.align		4
.L_63:
        /*0048*/ 	.byte	0x04, 0x17
        /*004a*/ 	.short	(.L_65 - .L_64)
.L_64:
        /*004c*/ 	.word	0x00000000
        /*0050*/ 	.short	0x0000
        /*0052*/ 	.short	0x0000
        /*0054*/ 	.byte	0x00, 0xf5, 0x21, 0x00


	//----- nvinfo : EIATTR_SPARSE_MMA_MASK
	.align		4
.L_65:
        /*0058*/ 	.byte	0x03, 0x50
        /*005a*/ 	.short	0x0000


	//----- nvinfo : EIATTR_MAXREG_COUNT
	.align		4
        /*005c*/ 	.byte	0x03, 0x1b
        /*005e*/ 	.short	0x00ff


	//----- nvinfo : EIATTR_NUM_BARRIERS
	.align		4
        /*0060*/ 	.byte	0x02, 0x4c
        /*0062*/ 	.byte	0x01
	.zero		1


	//----- nvinfo : EIATTR_MERCURY_ISA_VERSION
	.align		4
        /*0064*/ 	.byte	0x03, 0x5f
        /*0066*/ 	.short	0x0101


	//----- nvinfo : EIATTR_VRC_CTA_INIT_COUNT
	.align		4
        /*0068*/ 	.byte	0x02, 0x4a
	.zero		1
	.zero		1


	//----- nvinfo : EIATTR_EXIT_INSTR_OFFSETS
	.align		4
        /*006c*/ 	.byte	0x04, 0x1c
        /*006e*/ 	.short	(.L_67 - .L_66)


	//   ....[0]....
.L_66:
        /*0070*/ 	.word	0x000002b0


	//   ....[1]....
        /*0074*/ 	.word	0x00000330


	//----- nvinfo : EIATTR_CBANK_PARAM_SIZE
	.align		4
.L_67:
        /*0078*/ 	.byte	0x03, 0x19
        /*007a*/ 	.short	0x001c


	//----- nvinfo : EIATTR_PARAM_CBANK
	.align		4
        /*007c*/ 	.byte	0x04, 0x0a
        /*007e*/ 	.short	(.L_69 - .L_68)
	.align		4
.L_68:
        /*0080*/ 	.word	index@(.nv.constant0._Z14blockReductionIi5AddOpEvPT_S2_iT0_S1_)
        /*0084*/ 	.short	0x0380
        /*0086*/ 	.short	0x001c


	//----- nvinfo : EIATTR_SW_WAR
	.align		4
.L_69:
        /*0088*/ 	.byte	0x04, 0x36
        /*008a*/ 	.short	(.L_71 - .L_70)
.L_70:
        /*008c*/ 	.word	0x00000008
.L_71:


//--------------------- .nv.callgraph             --------------------------
	.section	.nv.callgraph,"",@"SHT_CUDA_CALLGRAPH"
	.align	4
	.sectionentsize	8
	.align		4
        /*0000*/ 	.word	0x00000000
	.align		4
        /*0004*/ 	.word	0xffffffff
	.align		4
        /*0008*/ 	.word	0x00000000
	.align		4
        /*000c*/ 	.word	0xfffffffe
	.align		4
        /*0010*/ 	.word	0x00000000
	.align		4
        /*0014*/ 	.word	0xfffffffd
	.align		4
        /*0018*/ 	.word	0x00000000
	.align		4
        /*001c*/ 	.word	0xfffffffc


//--------------------- .text._Z14blockReductionIi5MinOpEvPT_S2_iT0_S1_ --------------------------
	.section	.text._Z14blockReductionIi5MinOpEvPT_S2_iT0_S1_,"ax",@progbits
	.align	128
        .global         _Z14blockReductionIi5MinOpEvPT_S2_iT0_S1_
        .type           _Z14blockReductionIi5MinOpEvPT_S2_iT0_S1_,@function
        .size           _Z14blockReductionIi5MinOpEvPT_S2_iT0_S1_,(.L_x_9 - _Z14blockReductionIi5MinOpEvPT_S2_iT0_S1_)
        .other          _Z14blockReductionIi5MinOpEvPT_S2_iT0_S1_,@"STO_CUDA_ENTRY STV_DEFAULT"
_Z14blockReductionIi5MinOpEvPT_S2_iT0_S1_:
.text._Z14blockReductionIi5MinOpEvPT_S2_iT0_S1_:
[----:B------:R-:W-:Y:S01]  /*0000*/  LDC R1, c[0x0][0x37c] ;  /* 0x0000df00ff017b82 */ /* 0x000fe20000000800 */
[----:B------:R-:W0:Y:S01]  /*0010*/  S2R R11, SR_CTAID.X ;  /* 0x00000000000b7919 */ /* 0x000e220000002500 */
[----:B------:R-:W1:Y:S01]  /*0020*/  LDCU UR4, c[0x0][0x360] ;  /* 0x00006c00ff0477ac */ /* 0x000e620008000800 */
[----:B------:R-:W2:Y:S01]  /*0030*/  S2R R9, SR_TID.X ;  /* 0x0000000000097919 */ /* 0x000ea20000002100 */
[----:B------:R-:W3:Y:S01]  /*0040*/  LDCU UR5, c[0x0][0x390] ;  /* 0x00007200ff0577ac */ /* 0x000ee20008000800 */
[----:B------:R-:W4:Y:S01]  /*0050*/  LDCU.64 UR6, c[0x0][0x358] ;  /* 0x00006b00ff0677ac */ /* 0x000f220008000a00 */
[----:B-1----:R-:W-:Y:S02]  /*0060*/  IMAD.U32 R6, RZ, RZ, UR4 ;  /* 0x00000004ff067e24 */ /* 0x002fe4000f8e00ff */
[----:B0-----:R-:W-:-:S04]  /*0070*/  IMAD R0, R11, UR4, RZ ;  /* 0x000000040b007c24 */ /* 0x001fc8000f8e02ff */
[----:B--2---:R-:W-:-:S04]  /*0080*/  IMAD R7, R0, 0x2, R9 ;  /* 0x0000000200077824 */ /* 0x004fc800078e0209 */
[C---:B------:R-:W-:Y:S01]  /*0090*/  IMAD.IADD R13, R7.reuse, 0x1, R6 ;  /* 0x00000001070d7824 */ /* 0x040fe200078e0206 */
[----:B---3--:R-:W-:-:S04]  /*00a0*/  ISETP.GE.AND P0, PT, R7, UR5, PT ;  /* 0x0000000507007c0c */ /* 0x008fc8000bf06270 */
[----:B------:R-:W-:-:S09]  /*00b0*/  ISETP.GE.U32.AND P1, PT, R13, UR5, PT ;  /* 0x000000050d007c0c */ /* 0x000fd2000bf26070 */
[----:B------:R-:W0:Y:S08]  /*00c0*/  @!P0 LDC.64 R2, c[0x0][0x380] ;  /* 0x0000e000ff028b82 */ /* 0x000e300000000a00 */
[----:B------:R-:W1:Y:S01]  /*00d0*/  @!P1 LDC.64 R4, c[0x0][0x380] ;  /* 0x0000e000ff049b82 */ /* 0x000e620000000a00 */
[----:B0-----:R-:W-:-:S07]  /*00e0*/  @!P0 IMAD.WIDE R2, R7, 0x4, R2 ;  /* 0x0000000407028825 */ /* 0x001fce00078e0202 */
[----:B------:R-:W0:Y:S01]  /*00f0*/  S2UR UR5, SR_CgaCtaId ;  /* 0x00000000000579c3 */ /* 0x000e220000008800 */
[----:B----4-:R2:W3:Y:S01]  /*0100*/  @!P0 LDG.E R2, desc[UR6][R2.64] ;  /* 0x0000000602028981 */ /* 0x0104e2000c1e1900 */
[----:B-1----:R-:W-:-:S06]  /*0110*/  @!P1 IMAD.WIDE.U32 R4, R13, 0x4, R4 ;  /* 0x000000040d049825 */ /* 0x002fcc00078e0004 */
[----:B------:R-:W3:Y:S01]  /*0120*/  @!P0 LDC R7, c[0x0][0x398] ;  /* 0x0000e600ff078b82 */ /* 0x000ee20000000800 */
[----:B------:R-:W4:Y:S01]  /*0130*/  @!P1 LDG.E R5, desc[UR6][R4.64] ;  /* 0x0000000604059981 */ /* 0x000f22000c1e1900 */
[----:B------:R-:W1:Y:S02]  /*0140*/  LDCU UR4, c[0x0][0x398] ;  /* 0x00007300ff0477ac */ /* 0x000e640008000800 */
[----:B-1----:R-:W-:Y:S01]  /*0150*/  IMAD.U32 R0, RZ, RZ, UR4 ;  /* 0x00000004ff007e24 */ /* 0x002fe2000f8e00ff */
[----:B------:R-:W-:Y:S02]  /*0160*/  UMOV UR4, 0x400 ;  /* 0x0000040000047882 */ /* 0x000fe40000000000 */
[----:B0-----:R-:W-:-:S06]  /*0170*/  ULEA UR4, UR5, UR4, 0x18 ;  /* 0x0000000405047291 */ /* 0x001fcc000f8ec0ff */
[----:B--2---:R-:W-:Y:S02]  /*0180*/  LEA R3, R9, UR4, 0x2 ;  /* 0x0000000409037c11 */ /* 0x004fe4000f8e10ff */
[----:B---3--:R-:W-:Y:S02]  /*0190*/  @!P0 VIMNMX R0, PT, PT, R2, R7, PT ;  /* 0x0000000702008248 */ /* 0x008fe40003fe0100 */
[----:B------:R-:W-:Y:S02]  /*01a0*/  ISETP.GE.U32.AND P0, PT, R6, 0x2, PT ;  /* 0x000000020600780c */ /* 0x000fe40003f06070 */
[----:B----4-:R-:W-:-:S05]  /*01b0*/  @!P1 VIMNMX R0, PT, PT, R0, R5, PT ;  /* 0x0000000500009248 */ /* 0x010fca0003fe0100 */
[----:B------:R0:W-:Y:S01]  /*01c0*/  STS [R3], R0 ;  /* 0x0000000003007388 */ /* 0x0001e20000000800 */
[----:B------:R-:W-:Y:S01]  /*01d0*/  BAR.SYNC.DEFER_BLOCKING 0x0 ;  /* 0x0000000000007b1d */ /* 0x000fe20000010000 */
[----:B------:R-:W-:-:S05]  /*01e0*/  ISETP.NE.AND P1, PT, R9, RZ, PT ;  /* 0x000000ff0900720c */ /* 0x000fca0003f25270 */
[----:B------:R-:W-:Y:S08]  /*01f0*/  @!P0 BRA `(.L_x_0) ;  /* 0x00000000002c8947 */ /* 0x000ff00003800000 */
.L_x_1:
[----:B------:R-:W-:-:S04]  /*0200*/  SHF.R.U32.HI R4, RZ, 0x1, R6 ;  /* 0x00000001ff047819 */ /* 0x000fc80000011606 */
[----:B------:R-:W-:-:S13]  /*0210*/  ISETP.GE.U32.AND P0, PT, R9, R4, PT ;  /* 0x000000040900720c */ /* 0x000fda0003f06070 */
[----:B------:R-:W-:Y:S01]  /*0220*/  @!P0 IMAD R2, R4, 0x4, R3 ;  /* 0x0000000404028824 */ /* 0x000fe200078e0203 */
[----:B0-----:R-:W-:Y:S04]  /*0230*/  @!P0 LDS R0, [R3] ;  /* 0x0000000003008984 */ /* 0x001fe80000000800 */
[----:B------:R-:W0:Y:S02]  /*0240*/  @!P0 LDS R5, [R2] ;  /* 0x0000000002058984 */ /* 0x000e240000000800 */
[----:B0-----:R-:W-:-:S05]  /*0250*/  @!P0 VIMNMX R0, PT, PT, R0, R5, PT ;  /* 0x0000000500008248 */ /* 0x001fca0003fe0100 */
[----:B------:R1:W-:Y:S01]  /*0260*/  @!P0 STS [R3], R0 ;  /* 0x0000000003008388 */ /* 0x0003e20000000800 */
[----:B------:R-:W-:Y:S01]  /*0270*/  BAR.SYNC.DEFER_BLOCKING 0x0 ;  /* 0x0000000000007b1d */ /* 0x000fe20000010000 */
[----:B------:R-:W-:Y:S01]  /*0280*/  ISETP.GT.U32.AND P0, PT, R6, 0x3, PT ;  /* 0x000000030600780c */ /* 0x000fe20003f04070 */
[----:B------:R-:W-:-:S12]  /*0290*/  IMAD.MOV.U32 R6, RZ, RZ, R4 ;  /* 0x000000ffff067224 */ /* 0x000fd800078e0004 */
[----:B-1----:R-:W-:Y:S05]  /*02a0*/  @P0 BRA `(.L_x_1) ;  /* 0xfffffffc00d40947 */ /* 0x002fea000383ffff */
.L_x_0:
[----:B------:R-:W-:Y:S05]  /*02b0*/  @P1 EXIT ;  /* 0x000000000000194d */ /* 0x000fea0003800000 */
[----:B------:R-:W1:Y:S01]  /*02c0*/  S2UR UR5, SR_CgaCtaId ;  /* 0x00000000000579c3 */ /* 0x000e620000008800 */
[----:B------:R-:W-:-:S07]  /*02d0*/  UMOV UR4, 0x400 ;  /* 0x0000040000047882 */ /* 0x000fce0000000000 */
[----:B0-----:R-:W0:Y:S01]  /*02e0*/  LDC.64 R2, c[0x0][0x388] ;  /* 0x0000e200ff027b82 */ /* 0x001e220000000a00 */
[----:B-1----:R-:W-:Y:S01]  /*02f0*/  ULEA UR4, UR5, UR4, 0x18 ;  /* 0x0000000405047291 */ /* 0x002fe2000f8ec0ff */
[----:B0-----:R-:W-:-:S08]  /*0300*/  IMAD.WIDE.U32 R2, R11, 0x4, R2 ;  /* 0x000000040b027825 */ /* 0x001fd000078e0002 */
[----:B------:R-:W0:Y:S04]  /*0310*/  LDS R5, [UR4] ;  /* 0x00000004ff057984 */ /* 0x000e280008000800 */
[----:B0-----:R-:W-:Y:S01]  /*0320*/  STG.E desc[UR6][R2.64], R5 ;  /* 0x0000000502007986 */ /* 0x001fe2000c101906 */
[----:B------:R-:W-:Y:S05]  /*0330*/  EXIT ;  /* 0x000000000000794d */ /* 0x000fea0003800000 */
.L_x_2:
[----:B------:R-:W-:-:S00]  /*0340*/  BRA `(.L_x_2) ;  /* 0xfffffffc00fc7947 */ /* 0x000fc0000383ffff */
[----:B------:R-:W-:-:S00]  /*0350*/  NOP ;  /* 0x0000000000007918 */ /* 0x000fc00000000000 */
        /* <DEDUP_REMOVED lines=10> */
.L_x_9:


//--------------------- .text._Z14blockReductionIi5MaxOpEvPT_S2_iT0_S1_ --------------------------
	.section	.text._Z14blockReductionIi5MaxOpEvPT_S2_iT0_S1_,"ax",@progbits
	.align	128
        .global         _Z14blockReductionIi5MaxOpEvPT_S2_iT0_S1_
        .type           _Z14blockReductionIi5MaxOpEvPT_S2_iT0_S1_,@function
        .size           _Z14blockReductionIi5MaxOpEvPT_S2_iT0_S1_,(.L_x_10 - _Z14blockReductionIi5MaxOpEvPT_S2_iT0_S1_)
        .other          _Z14blockReductionIi5MaxOpEvPT_S2_iT0_S1_,@"STO_CUDA_ENTRY STV_DEFAULT"
_Z14blockReductionIi5MaxOpEvPT_S2_iT0_S1_:
.text._Z14blockReductionIi5MaxOpEvPT_S2_iT0_S1_:
        /* <DEDUP_REMOVED lines=25> */
[----:B---3--:R-:W-:Y:S02]  /*0190*/  @!P0 VIMNMX R0, PT, PT, R2, R7, !PT ;  /* 0x0000000702008248 */ /* 0x008fe40007fe0100 */
[----:B------:R-:W-:Y:S02]  /*01a0*/  ISETP.GE.U32.AND P0, PT, R6, 0x2, PT ;  /* 0x000000020600780c */ /* 0x000fe40003f06070 */
[----:B----4-:R-:W-:-:S05]  /*01b0*/  @!P1 VIMNMX R0, PT, PT, R0, R5, !PT ;  /* 0x0000000500009248 */ /* 0x010fca0007fe0100 */
[----:B------:R0:W-:Y:S01]  /*01c0*/  STS [R3], R0 ;  /* 0x0000000003007388 */ /* 0x0001e20000000800 */
[----:B------:R-:W-:Y:S01]  /*01d0*/  BAR.SYNC.DEFER_BLOCKING 0x0 ;  /* 0x0000000000007b1d */ /* 0x000fe20000010000 */
[----:B------:R-:W-:-:S05]  /*01e0*/  ISETP.NE.AND P1, PT, R9, RZ, PT ;  /* 0x000000ff0900720c */ /* 0x000fca0003f25270 */
[----:B------:R-:W-:Y:S08]  /*01f0*/  @!P0 BRA `(.L_x_3) ;  /* 0x00000000002c8947 */ /* 0x000ff00003800000 */
.L_x_4:
[----:B------:R-:W-:-:S04]  /*0200*/  SHF.R.U32.HI R4, RZ, 0x1, R6 ;  /* 0x00000001ff047819 */ /* 0x000fc80000011606 */
[----:B------:R-:W-:-:S13]  /*0210*/  ISETP.GE.U32.AND P0, PT, R9, R4, PT ;  /* 0x000000040900720c */ /* 0x000fda0003f06070 */
[----:B------:R-:W-:Y:S01]  /*0220*/  @!P0 IMAD R2, R4, 0x4, R3 ;  /* 0x0000000404028824 */ /* 0x000fe200078e0203 */
[----:B0-----:R-:W-:Y:S04]  /*0230*/  @!P0 LDS R0, [R3] ;  /* 0x0000000003008984 */ /* 0x001fe80000000800 */
[----:B------:R-:W0:Y:S02]  /*0240*/  @!P0 LDS R5, [R2] ;  /* 0x0000000002058984 */ /* 0x000e240000000800 */
[----:B0-----:R-:W-:-:S05]  /*0250*/  @!P0 VIMNMX R0, PT, PT, R0, R5, !PT ;  /* 0x0000000500008248 */ /* 0x001fca0007fe0100 */
[----:B------:R1:W-:Y:S01]  /*0260*/  @!P0 STS [R3], R0 ;  /* 0x0000000003008388 */ /* 0x0003e20000000800 */
[----:B------:R-:W-:Y:S01]  /*0270*/  BAR.SYNC.DEFER_BLOCKING 0x0 ;  /* 0x0000000000007b1d */ /* 0x000fe20000010000 */
[----:B------:R-:W-:Y:S01]  /*0280*/  ISETP.GT.U32.AND P0, PT, R6, 0x3, PT ;  /* 0x000000030600780c */ /* 0x000fe20003f04070 */
[----:B------:R-:W-:-:S12]  /*0290*/  IMAD.MOV.U32 R6, RZ, RZ, R4 ;  /* 0x000000ffff067224 */ /* 0x000fd800078e0004 */
[----:B-1----:R-:W-:Y:S05]  /*02a0*/  @P0 BRA `(.L_x_4) ;  /* 0xfffffffc00d40947 */ /* 0x002fea000383ffff */
.L_x_3:
        /* <DEDUP_REMOVED lines=9> */
.L_x_5:
        /* <DEDUP_REMOVED lines=12> */
.L_x_10:


//--------------------- .text._Z14blockReductionIi5AddOpEvPT_S2_iT0_S1_ --------------------------
	.section	.text._Z14blockReductionIi5AddOpEvPT_S2_iT0_S1_,"ax",@progbits
	.align	128
        .global         _Z14blockReductionIi5AddOpEvPT_S2_iT0_S1_
        .type           _Z14blockReductionIi5AddOpEvPT_S2_iT0_S1_,@function
        .size           _Z14blockReductionIi5AddOpEvPT_S2_iT0_S1_,(.L_x_11 - _Z14blockReductionIi5AddOpEvPT_S2_iT0_S1_)
        .other          _Z14blockReductionIi5AddOpEvPT_S2_iT0_S1_,@"STO_CUDA_ENTRY STV_DEFAULT"
_Z14blockReductionIi5AddOpEvPT_S2_iT0_S1_:
.text._Z14blockReductionIi5AddOpEvPT_S2_iT0_S1_:
        /* <DEDUP_REMOVED lines=8> */
[----:B--2---:R-:W-:-:S05]  /*0080*/  IMAD R7, R0, 0x2, R9 ;  /* 0x0000000200077824 */ /* 0x004fca00078e0209 */
[C---:B---3--:R-:W-:Y:S02]  /*0090*/  ISETP.GE.AND P0, PT, R7.reuse, UR5, PT ;  /* 0x0000000507007c0c */ /* 0x048fe4000bf06270 */
[----:B------:R-:W-:-:S04]  /*00a0*/  IADD3 R13, PT, PT, R7, R6, RZ ;  /* 0x00000006070d7210 */ /* 0x000fc80007ffe0ff */
[----:B------:R-:W-:-:S07]  /*00b0*/  ISETP.GE.U32.AND P1, PT, R13, UR5, PT ;  /* 0x000000050d007c0c */ /* 0x000fce000bf26070 */
        /* <DEDUP_REMOVED lines=13> */
[----:B---3--:R-:W-:Y:S02]  /*0190*/  @!P0 IADD3 R0, PT, PT, R2, R7, RZ ;  /* 0x0000000702008210 */ /* 0x008fe40007ffe0ff */
[----:B------:R-:W-:-:S03]  /*01a0*/  ISETP.GE.U32.AND P0, PT, R6, 0x2, PT ;  /* 0x000000020600780c */ /* 0x000fc60003f06070 */
[----:B----4-:R-:W-:Y:S01]  /*01b0*/  @!P1 IMAD.IADD R0, R0, 0x1, R5 ;  /* 0x0000000100009824 */ /* 0x010fe200078e0205 */
[----:B------:R-:W-:-:S04]  /*01c0*/  ISETP.NE.AND P1, PT, R9, RZ, PT ;  /* 0x000000ff0900720c */ /* 0x000fc80003f25270 */
[----:B------:R0:W-:Y:S01]  /*01d0*/  STS [R3], R0 ;  /* 0x0000000003007388 */ /* 0x0001e20000000800 */
[----:B------:R-:W-:Y:S06]  /*01e0*/  BAR.SYNC.DEFER_BLOCKING 0x0 ;  /* 0x0000000000007b1d */ /* 0x000fec0000010000 */
[----:B------:R-:W-:Y:S05]  /*01f0*/  @!P0 BRA `(.L_x_6) ;  /* 0x00000000002c8947 */ /* 0x000fea0003800000 */
.L_x_7:
[----:B------:R-:W-:-:S04]  /*0200*/  SHF.R.U32.HI R4, RZ, 0x1, R6 ;  /* 0x00000001ff047819 */ /* 0x000fc80000011606 */
[----:B------:R-:W-:-:S13]  /*0210*/  ISETP.GE.U32.AND P0, PT, R9, R4, PT ;  /* 0x000000040900720c */ /* 0x000fda0003f06070 */
[----:B------:R-:W-:Y:S01]  /*0220*/  @!P0 LEA R2, R4, R3, 0x2 ;  /* 0x0000000304028211 */ /* 0x000fe200078e10ff */
[----:B0-----:R-:W-:Y:S04]  /*0230*/  @!P0 LDS R0, [R3] ;  /* 0x0000000003008984 */ /* 0x001fe80000000800 */
[----:B------:R-:W0:Y:S02]  /*0240*/  @!P0 LDS R5, [R2] ;  /* 0x0000000002058984 */ /* 0x000e240000000800 */
[----:B0-----:R-:W-:-:S05]  /*0250*/  @!P0 IMAD.IADD R0, R0, 0x1, R5 ;  /* 0x0000000100008824 */ /* 0x001fca00078e0205 */
[----:B------:R1:W-:Y:S01]  /*0260*/  @!P0 STS [R3], R0 ;  /* 0x0000000003008388 */ /* 0x0003e20000000800 */
[----:B------:R-:W-:Y:S01]  /*0270*/  BAR.SYNC.DEFER_BLOCKING 0x0 ;  /* 0x0000000000007b1d */ /* 0x000fe20000010000 */
[----:B------:R-:W-:Y:S02]  /*0280*/  ISETP.GT.U32.AND P0, PT, R6, 0x3, PT ;  /* 0x000000030600780c */ /* 0x000fe40003f04070 */
[----:B------:R-:W-:-:S11]  /*0290*/  MOV R6, R4 ;  /* 0x0000000400067202 */ /* 0x000fd60000000f00 */
[----:B-1----:R-:W-:Y:S05]  /*02a0*/  @P0 BRA `(.L_x_7) ;  /* 0xfffffffc00d40947 */ /* 0x002fea000383ffff */
.L_x_6:
        /* <DEDUP_REMOVED lines=9> */
.L_x_8:
        /* <DEDUP_REMOVED lines=12> */
.L_x_11:


//--------------------- .nv.shared._Z14blockReductionIi5MinOpEvPT_S2_iT0_S1_ --------------------------
	.section	.nv.shared._Z14blockReductionIi5MinOpEvPT_S2_iT0_S1_,"aw",@nobits
	.sectionflags	@""
	.align	16
	.zero		1024


//--------------------- .nv.shared.reserved.0     --------------------------
	.section	.nv.shared.reserved.0,"aw",@nobits
	.weak		__nv_reservedSMEM_offset_0_alias
	.size		__nv_reservedSMEM_offset_0_alias, 0, 64
	.other		__nv_reservedSMEM_offset_0_alias,@"STO_CUDA_RESERVED_SHARED STV_DEFAULT"
__nv_reservedSMEM_offset_0_alias:
	.zero		0
	.zero		64


//--------------------- .nv.shared._Z14blockReductionIi5MaxOpEvPT_S2_iT0_S1_ --------------------------
	.section	.nv.shared._Z14blockReductionIi5MaxOpEvPT_S2_iT0_S1_,"aw",@nobits
	.sectionflags	@""
	.align	16
	.zero		1024


//--------------------- .nv.shared._Z14blockReductionIi5AddOpEvPT_S2_iT0_S1_ --------------------------
	.section	.nv.shared._Z14blockReductionIi5AddOpEvPT_S2_iT0_S1_,"aw",@nobits
	.sectionflags	@""
	.align	16
	.zero		1024


//--------------------- .nv.constant0._Z14blockReductionIi5MinOpEvPT_S2_iT0_S1_ --------------------------
	.section	.nv.constant0._Z14blockReductionIi5MinOpEvPT_S2_iT0_S1_,"a",@progbits
	.sectionflags	@""
	.align	4
.nv.constant0._Z14blockReductionIi5MinOpEvPT_S2_iT0_S1_:
	.zero		924


//--------------------- .nv.constant0._Z14blockReductionIi5MaxOpEvPT_S2_iT0_S1_ --------------------------
	.section	.nv.constant0._Z14blockReductionIi5MaxOpEvPT_S2_iT0_S1_,"a",@progbits
	.sectionflags	@""
	.align	4
.nv.constant0._Z14blockReductionIi5MaxOpEvPT_S2_iT0_S1_:
	.zero		924


//--------------------- .nv.constant0._Z14blockReductionIi5AddOpEvPT_S2_iT0_S1_ --------------------------
	.section	.nv.constant0._Z14blockReductionIi5AddOpEvPT_S2_iT0_S1_,"a",@progbits
	.sectionflags	@""
	.align	4
.nv.constant0._Z14blockReductionIi5AddOpEvPT_S2_iT0_S1_:
	.zero		924


//--------------------- SYMBOLS --------------------------

	.type		.nv.reservedSmem.offset0,@object
	.size		.nv.reservedSmem.offset0,0x4
	.type		.nv.reservedSmem.cap,@object
	.size		.nv.reservedSmem.cap,0x4
